	.headerflags	@"EF_CUDA_TEXMODE_UNIFIED EF_CUDA_64BIT_ADDRESS EF_CUDA_ACCELERATORS EF_CUDA_SM90 EF_CUDA_VIRTUAL_SM(EF_CUDA_SM90)"
	.elftype	@"ET_EXEC"


//--------------------- .nv.info                  --------------------------
	.section	.nv.info,"",@"SHT_CUDA_INFO"
	.align	4


	//----- nvinfo : EIATTR_REGCOUNT
	.align		4
        /*0000*/ 	.byte	0x04, 0x2f
        /*0002*/ 	.short	(.L_1 - .L_0)
	.align		4
.L_0:
        /*0004*/ 	.word	index@(triton_poi_fused_convolution_30)
        /*0008*/ 	.word	0x00000020


	//----- nvinfo : EIATTR_MIN_STACK_SIZE
	.align		4
.L_1:
        /*000c*/ 	.byte	0x04, 0x12
        /*000e*/ 	.short	(.L_3 - .L_2)
	.align		4
.L_2:
        /*0010*/ 	.word	index@(triton_poi_fused_convolution_30)
        /*0014*/ 	.word	0x00000000


	//----- nvinfo : EIATTR_FRAME_SIZE
	.align		4
.L_3:
        /*0018*/ 	.byte	0x04, 0x11
        /*001a*/ 	.short	(.L_5 - .L_4)
	.align		4
.L_4:
        /*001c*/ 	.word	index@(triton_poi_fused_convolution_30)
        /*0020*/ 	.word	0x00000000


	//----- nvinfo : EIATTR_MIN_STACK_SIZE
	.align		4
.L_5:
        /*0024*/ 	.byte	0x04, 0x12
        /*0026*/ 	.short	(.L_7 - .L_6)
	.align		4
.L_6:
        /*0028*/ 	.word	index@(triton_poi_fused_convolution_30)
        /*002c*/ 	.word	0x00000000
.L_7:


//--------------------- .nv.info.triton_poi_fused_convolution_30 --------------------------
	.section	.nv.info.triton_poi_fused_convolution_30,"",@"SHT_CUDA_INFO"
	.sectionflags	@""
	.align	4


	//----- nvinfo : EIATTR_CUDA_API_VERSION
	.align		4
        /*0000*/ 	.byte	0x04, 0x37
        /*0002*/ 	.short	(.L_9 - .L_8)
.L_8:
        /*0004*/ 	.word	0x0000007c


	//----- nvinfo : EIATTR_KPARAM_INFO
	.align		4
.L_9:
        /*0008*/ 	.byte	0x04, 0x17
        /*000a*/ 	.short	(.L_11 - .L_10)
.L_10:
        /*000c*/ 	.word	0x00000000
        /*0010*/ 	.short	0x0004
        /*0012*/ 	.short	0x001c
        /*0014*/ 	.byte	0x00, 0xf0, 0x11, 0x00


	//----- nvinfo : EIATTR_KPARAM_INFO
	.align		4
.L_11:
        /*0018*/ 	.byte	0x04, 0x17
        /*001a*/ 	.short	(.L_13 - .L_12)
.L_12:
        /*001c*/ 	.word	0x00000000
        /*0020*/ 	.short	0x0003
        /*0022*/ 	.short	0x0018
        /*0024*/ 	.byte	0x00, 0xf0, 0x11, 0x00


	//----- nvinfo : EIATTR_KPARAM_INFO
	.align		4
.L_13:
        /*0028*/ 	.byte	0x04, 0x17
        /*002a*/ 	.short	(.L_15 - .L_14)
.L_14:
        /*002c*/ 	.word	0x00000000
        /*0030*/ 	.short	0x0002
        /*0032*/ 	.short	0x0010
        /*0034*/ 	.byte	0x00, 0xf4, 0x21, 0x00


	//----- nvinfo : EIATTR_KPARAM_INFO
	.align		4
.L_15:
        /*0038*/ 	.byte	0x04, 0x17
        /*003a*/ 	.short	(.L_17 - .L_16)
.L_16:
        /*003c*/ 	.word	0x00000000
        /*0040*/ 	.short	0x0001
        /*0042*/ 	.short	0x0008
        /*0044*/ 	.byte	0x00, 0xf4, 0x21, 0x00


	//----- nvinfo : EIATTR_KPARAM_INFO
	.align		4
.L_17:
        /*0048*/ 	.byte	0x04, 0x17
        /*004a*/ 	.short	(.L_19 - .L_18)
.L_18:
        /*004c*/ 	.word	0x00000000
        /*0050*/ 	.short	0x0000
        /*0052*/ 	.short	0x0000
        /*0054*/ 	.byte	0x00, 0xf4, 0x21, 0x00


	//----- nvinfo : EIATTR_SPARSE_MMA_MASK
	.align		4
.L_19:
        /*0058*/ 	.byte	0x03, 0x50
        /*005a*/ 	.short	0x0000


	//----- nvinfo : EIATTR_MAXREG_COUNT
	.align		4
        /*005c*/ 	.byte	0x03, 0x1b
        /*005e*/ 	.short	0x00ff


	//----- nvinfo : EIATTR_EXIT_INSTR_OFFSETS
	.align		4
        /*0060*/ 	.byte	0x04, 0x1c
        /*0062*/ 	.short	(.L_21 - .L_20)


	//   ....[0]....
.L_20:
        /*0064*/ 	.word	0x00000980


	//   ....[1]....
        /*0068*/ 	.word	0x00000a10


	//----- nvinfo : EIATTR_REQNTID
	.align		4
.L_21:
        /*006c*/ 	.byte	0x04, 0x10
        /*006e*/ 	.short	(.L_23 - .L_22)
.L_22:
        /*0070*/ 	.word	0x00000100
        /*0074*/ 	.word	0x00000001
        /*0078*/ 	.word	0x00000001


	//----- nvinfo : EIATTR_CBANK_PARAM_SIZE
	.align		4
.L_23:
        /*007c*/ 	.byte	0x03, 0x19
        /*007e*/ 	.short	0x0020


	//----- nvinfo : EIATTR_PARAM_CBANK
	.align		4
        /*0080*/ 	.byte	0x04, 0x0a
        /*0082*/ 	.short	(.L_25 - .L_24)
	.align		4
.L_24:
        /*0084*/ 	.word	index@(.nv.constant0.triton_poi_fused_convolution_30)
        /*0088*/ 	.short	0x0210
        /*008a*/ 	.short	0x0020


	//----- nvinfo : EIATTR_SW_WAR
	.align		4
.L_25:
        /*008c*/ 	.byte	0x04, 0x36
        /*008e*/ 	.short	(.L_27 - .L_26)
.L_26:
        /*0090*/ 	.word	0x00000008
.L_27:


//--------------------- .nv.callgraph             --------------------------
	.section	.nv.callgraph,"",@"SHT_CUDA_CALLGRAPH"
	.align	4
	.sectionentsize	8
	.align		4
        /*0000*/ 	.word	0x00000000
	.align		4
        /*0004*/ 	.word	0xffffffff
	.align		4
        /*0008*/ 	.word	0x00000000
	.align		4
        /*000c*/ 	.word	0xfffffffe
	.align		4
        /*0010*/ 	.word	0x00000000
	.align		4
        /*0014*/ 	.word	0xfffffffd
	.align		4
        /*0018*/ 	.word	0x00000000
	.align		4
        /*001c*/ 	.word	0xfffffffc


//--------------------- .text.triton_poi_fused_convolution_30 --------------------------
	.section	.text.triton_poi_fused_convolution_30,"ax",@progbits
	.sectionflags	@"SHF_BARRIERS=1"
	.align	128
        .global         triton_poi_fused_convolution_30
        .type           triton_poi_fused_convolution_30,@function
        .size           triton_poi_fused_convolution_30,(.L_x_1 - triton_poi_fused_convolution_30)
        .other          triton_poi_fused_convolution_30,@"STO_CUDA_ENTRY STV_DEFAULT"
triton_poi_fused_convolution_30:
.text.triton_poi_fused_convolution_30:
[----:B------:R-:W0:Y:S01]  /*0000*/  LDC R1, c[0x0][0x28] ;  /* 0x00000a00ff017b82 */ /* 0x000e220000000800 */
[----:B------:R-:W1:Y:S07]  /*0010*/  S2R R0, SR_CTAID.Y ;  /* 0x0000000000007919 */ /* 0x000e6e0000002600 */
[----:B------:R-:W2:Y:S01]  /*0020*/  LDC.64 R4, c[0x0][0x218] ;  /* 0x00008600ff047b82 */ /* 0x000ea20000000a00 */
[----:B------:R-:W-:Y:S02]  /*0030*/  CS2R R12, SRZ ;  /* 0x00000000000c7805 */ /* 0x000fe4000001ff00 */
[----:B------:R-:W-:Y:S01]  /*0040*/  CS2R R14, SRZ ;  /* 0x00000000000e7805 */ /* 0x000fe2000001ff00 */
[----:B------:R-:W3:Y:S01]  /*0050*/  S2R R25, SR_TID.X ;  /* 0x0000000000197919 */ /* 0x000ee20000002100 */
[----:B------:R-:W-:Y:S01]  /*0060*/  ULDC.64 UR6, c[0x0][0x208] ;  /* 0x0000820000067ab9 */ /* 0x000fe20000000a00 */
[----:B------:R-:W4:Y:S02]  /*0070*/  S2R R7, SR_CTAID.X ;  /* 0x0000000000077919 */ /* 0x000f240000002500 */
[----:B------:R-:W5:Y:S01]  /*0080*/  LDC.64 R26, c[0x0][0x210] ;  /* 0x00008400ff1a7b82 */ /* 0x000f620000000a00 */
[----:B-1----:R-:W-:Y:S01]  /*0090*/  IMAD.SHL.U32 R21, R0, 0x40, RZ ;  /* 0x0000004000157824 */ /* 0x002fe200078e00ff */
[----:B------:R-:W-:Y:S01]  /*00a0*/  SHF.R.S32.HI R3, RZ, 0x19, R0 ;  /* 0x00000019ff037819 */ /* 0x000fe20000011400 */
[----:B---3--:R-:W-:-:S03]  /*00b0*/  IMAD.SHL.U32 R2, R25, 0x4, RZ ;  /* 0x0000000419027824 */ /* 0x008fc600078e00ff */
[----:B------:R-:W-:Y:S02]  /*00c0*/  SGXT R3, R3, 0x1 ;  /* 0x000000010303781a */ /* 0x000fe40000000200 */
[----:B------:R-:W-:Y:S02]  /*00d0*/  SHF.R.U32.HI R9, RZ, 0x4, R25 ;  /* 0x00000004ff097819 */ /* 0x000fe40000011619 */
[----:B------:R-:W-:-:S04]  /*00e0*/  LOP3.LUT R6, R21, 0x3c, R2, 0xf8, !PT ;  /* 0x0000003c15067812 */ /* 0x000fc800078ef802 */
[----:B------:R-:W-:Y:S01]  /*00f0*/  LEA.HI R0, R3, R6, RZ, 0x8 ;  /* 0x0000000603007211 */ /* 0x000fe200078f40ff */
[----:B----4-:R-:W-:-:S03]  /*0100*/  IMAD.SHL.U32 R3, R7, 0x40, RZ ;  /* 0x0000004007037824 */ /* 0x010fc600078e00ff */
[C---:B------:R-:W-:Y:S01]  /*0110*/  LOP3.LUT R7, R0.reuse, 0xffffff00, RZ, 0xc0, !PT ;  /* 0xffffff0000077812 */ /* 0x040fe200078ec0ff */
[----:B------:R-:W-:Y:S01]  /*0120*/  IMAD.SHL.U32 R8, R0, 0x100, RZ ;  /* 0x0000010000087824 */ /* 0x000fe200078e00ff */
[----:B------:R-:W-:-:S03]  /*0130*/  SGXT.U32 R0, R9, 0x4 ;  /* 0x000000040900781a */ /* 0x000fc60000000000 */
[----:B------:R-:W-:Y:S01]  /*0140*/  IMAD.IADD R9, R6, 0x1, -R7 ;  /* 0x0000000106097824 */ /* 0x000fe200078e0a07 */
[----:B------:R-:W-:Y:S02]  /*0150*/  LOP3.LUT R8, R8, 0xffff0000, RZ, 0xc0, !PT ;  /* 0xffff000008087812 */ /* 0x000fe400078ec0ff */
[----:B------:R-:W-:Y:S01]  /*0160*/  LOP3.LUT R7, R3, R0, RZ, 0xfc, !PT ;  /* 0x0000000003077212 */ /* 0x000fe200078efcff */
[----:B--2---:R-:W-:-:S03]  /*0170*/  IMAD.WIDE R4, R9, 0x4, R4 ;  /* 0x0000000409047825 */ /* 0x004fc600078e0204 */
[----:B------:R-:W-:Y:S01]  /*0180*/  ISETP.GE.AND P0, PT, R7, 0x100, PT ;  /* 0x000001000700780c */ /* 0x000fe20003f06270 */
[----:B------:R-:W-:-:S04]  /*0190*/  IMAD.IADD R8, R9, 0x1, R8 ;  /* 0x0000000109087824 */ /* 0x000fc800078e0208 */
[----:B------:R-:W-:Y:S02]  /*01a0*/  IMAD R11, R7, 0x100, R8 ;  /* 0x00000100070b7824 */ /* 0x000fe400078e0208 */
[----:B------:R-:W2:Y:S02]  /*01b0*/  LDG.E.EL.128 R4, desc[UR6][R4.64] ;  /* 0x0000000604047981 */ /* 0x000ea4000c2e1d00 */
[----:B-----5:R-:W-:-:S05]  /*01c0*/  IMAD.WIDE R10, R11, 0x4, R26 ;  /* 0x000000040b0a7825 */ /* 0x020fca00078e021a */
[----:B------:R1:W2:Y:S01]  /*01d0*/  @!P0 LDG.E.EL.128 R12, desc[UR6][R10.64] ;  /* 0x000000060a0c8981 */ /* 0x0002a2000c2e1d00 */
[----:B------:R-:W3:Y:S01]  /*01e0*/  S2UR UR5, SR_CgaCtaId ;  /* 0x00000000000579c3 */ /* 0x000ee20000008800 */
[----:B------:R-:W-:Y:S01]  /*01f0*/  IMAD.SHL.U32 R9, R25, 0x100, RZ ;  /* 0x0000010019097824 */ /* 0x000fe200078e00ff */
[----:B------:R-:W-:Y:S01]  /*0200*/  UMOV UR4, 0x400 ;  /* 0x0000040000047882 */ /* 0x000fe20000000000 */
[----:B------:R-:W-:-:S03]  /*0210*/  SHF.R.U32.HI R22, RZ, 0x4, R25 ;  /* 0x00000004ff167819 */ /* 0x000fc60000011619 */
[----:B------:R-:W-:Y:S02]  /*0220*/  LOP3.LUT R9, R9, 0xf00, RZ, 0xc0, !PT ;  /* 0x00000f0009097812 */ /* 0x000fe400078ec0ff */
[----:B------:R-:W-:Y:S02]  /*0230*/  SGXT.U32 R22, R22, 0x4 ;  /* 0x000000041616781a */ /* 0x000fe40000000000 */
[C---:B------:R-:W-:Y:S02]  /*0240*/  LOP3.LUT R16, R9.reuse, 0x40, RZ, 0xfc, !PT ;  /* 0x0000004009107812 */ /* 0x040fe400078efcff */
[C---:B-1----:R-:W-:Y:S02]  /*0250*/  LOP3.LUT R10, R9.reuse, 0x80, RZ, 0xfc, !PT ;  /* 0x00000080090a7812 */ /* 0x042fe400078efcff */
[C---:B------:R-:W-:Y:S02]  /*0260*/  LOP3.LUT R18, R9.reuse, 0xc0, RZ, 0xfc, !PT ;  /* 0x000000c009127812 */ /* 0x040fe400078efcff */
[----:B------:R-:W-:Y:S01]  /*0270*/  LOP3.LUT R22, R9, R22, RZ, 0xfc, !PT ;  /* 0x0000001609167212 */ /* 0x000fe200078efcff */
[----:B---3--:R-:W-:-:S06]  /*0280*/  UPRMT UR4, UR5, 0x654, UR4 ;  /* 0x0000065405047896 */ /* 0x008fcc0008000004 */
[----:B------:R-:W-:Y:S02]  /*0290*/  LEA.HI R17, R9, UR4, RZ, 0x1c ;  /* 0x0000000409117c11 */ /* 0x000fe4000f8fe0ff */
[----:B------:R-:W-:Y:S02]  /*02a0*/  LEA.HI R23, R16, UR4, RZ, 0x1c ;  /* 0x0000000410177c11 */ /* 0x000fe4000f8fe0ff */
[----:B------:R-:W-:Y:S02]  /*02b0*/  LEA.HI R11, R10, UR4, RZ, 0x1c ;  /* 0x000000040a0b7c11 */ /* 0x000fe4000f8fe0ff */
[----:B------:R-:W-:Y:S02]  /*02c0*/  LEA.HI R19, R18, UR4, RZ, 0x1c ;  /* 0x0000000412137c11 */ /* 0x000fe4000f8fe0ff */
[----:B------:R-:W-:Y:S01]  /*02d0*/  LOP3.LUT R9, R3, 0x10, R0, 0xfe, !PT ;  /* 0x0000001003097812 */ /* 0x000fe200078efe00 */
[C---:B------:R-:W-:Y:S02]  /*02e0*/  IMAD R24, R22.reuse, 0x4, R17 ;  /* 0x0000000416187824 */ /* 0x040fe400078e0211 */
[C---:B------:R-:W-:Y:S01]  /*02f0*/  IMAD R23, R22.reuse, 0x4, R23 ;  /* 0x0000000416177824 */ /* 0x040fe200078e0217 */
[C---:B------:R-:W-:Y:S01]  /*0300*/  ISETP.GE.AND P0, PT, R9.reuse, 0x100, PT ;  /* 0x000001000900780c */ /* 0x040fe20003f06270 */
[C---:B------:R-:W-:Y:S01]  /*0310*/  IMAD R20, R22.reuse, 0x4, R11 ;  /* 0x0000000416147824 */ /* 0x040fe200078e020b */
[----:B------:R-:W-:Y:S01]  /*0320*/  LOP3.LUT R29, R3, 0x20, R0, 0xfe, !PT ;  /* 0x00000020031d7812 */ /* 0x000fe200078efe00 */
[----:B------:R-:W-:Y:S01]  /*0330*/  IMAD R22, R22, 0x4, R19 ;  /* 0x0000000416167824 */ /* 0x000fe200078e0213 */
[----:B------:R-:W-:Y:S01]  /*0340*/  LOP3.LUT R19, R3, 0x30, R0, 0xfe, !PT ;  /* 0x0000003003137812 */ /* 0x000fe200078efe00 */
[--C-:B------:R-:W-:Y:S01]  /*0350*/  IMAD R17, R9, 0x100, R8.reuse ;  /* 0x0000010009117824 */ /* 0x100fe200078e0208 */
[C---:B------:R-:W-:Y:S01]  /*0360*/  ISETP.GE.AND P1, PT, R29.reuse, 0x100, PT ;  /* 0x000001001d00780c */ /* 0x040fe20003f26270 */
[--C-:B------:R-:W-:Y:S01]  /*0370*/  IMAD R29, R29, 0x100, R8.reuse ;  /* 0x000001001d1d7824 */ /* 0x100fe200078e0208 */
[C---:B------:R-:W-:Y:S01]  /*0380*/  ISETP.GE.AND P2, PT, R19.reuse, 0x100, PT ;  /* 0x000001001300780c */ /* 0x040fe20003f46270 */
[----:B------:R-:W-:Y:S01]  /*0390*/  IMAD R19, R19, 0x100, R8 ;  /* 0x0000010013137824 */ /* 0x000fe200078e0208 */
[----:B------:R-:W-:-:S02]  /*03a0*/  CS2R R8, SRZ ;  /* 0x0000000000087805 */ /* 0x000fc4000001ff00 */
[----:B------:R-:W-:Y:S01]  /*03b0*/  CS2R R10, SRZ ;  /* 0x00000000000a7805 */ /* 0x000fe2000001ff00 */
[----:B------:R-:W-:-:S05]  /*03c0*/  IMAD.WIDE R16, R17, 0x4, R26 ;  /* 0x0000000411107825 */ /* 0x000fca00078e021a */
[----:B------:R1:W3:Y:S01]  /*03d0*/  @!P0 LDG.E.EL.128 R8, desc[UR6][R16.64] ;  /* 0x0000000610088981 */ /* 0x0002e2000c2e1d00 */
[----:B------:R-:W-:-:S04]  /*03e0*/  IMAD.WIDE R28, R29, 0x4, R26 ;  /* 0x000000041d1c7825 */ /* 0x000fc800078e021a */
[----:B------:R-:W-:-:S04]  /*03f0*/  IMAD.WIDE R26, R19, 0x4, R26 ;  /* 0x00000004131a7825 */ /* 0x000fc800078e021a */
[----:B--2---:R-:W-:Y:S01]  /*0400*/  FADD R12, R4, R12 ;  /* 0x0000000c040c7221 */ /* 0x004fe20000000000 */
[----:B------:R-:W-:Y:S01]  /*0410*/  FADD R18, R5, R13 ;  /* 0x0000000d05127221 */ /* 0x000fe20000000000 */
[----:B-1----:R-:W-:Y:S01]  /*0420*/  FADD R17, R6, R14 ;  /* 0x0000000e06117221 */ /* 0x002fe20000000000 */
[----:B------:R-:W-:Y:S02]  /*0430*/  FADD R15, R7, R15 ;  /* 0x0000000f070f7221 */ /* 0x000fe40000000000 */
[----:B------:R1:W-:Y:S04]  /*0440*/  STS [R24], R12 ;  /* 0x0000000c18007388 */ /* 0x0003e80000000800 */
[----:B------:R2:W-:Y:S04]  /*0450*/  STS [R23+0x100], R18 ;  /* 0x0001001217007388 */ /* 0x0005e80000000800 */
[----:B------:R4:W-:Y:S01]  /*0460*/  STS [R20+0x200], R17 ;  /* 0x0002001114007388 */ /* 0x0009e20000000800 */
[----:B-1----:R-:W-:-:S03]  /*0470*/  CS2R R12, SRZ ;  /* 0x00000000000c7805 */ /* 0x002fc6000001ff00 */
[----:B------:R1:W-:Y:S01]  /*0480*/  STS [R22+0x300], R15 ;  /* 0x0003000f16007388 */ /* 0x0003e20000000800 */
[----:B--2---:R-:W-:Y:S02]  /*0490*/  CS2R R18, SRZ ;  /* 0x0000000000127805 */ /* 0x004fe4000001ff00 */
[----:B----4-:R-:W-:Y:S02]  /*04a0*/  CS2R R16, SRZ ;  /* 0x0000000000107805 */ /* 0x010fe4000001ff00 */
[----:B-1----:R-:W-:-:S04]  /*04b0*/  CS2R R14, SRZ ;  /* 0x00000000000e7805 */ /* 0x002fc8000001ff00 */
[----:B------:R-:W2:Y:S04]  /*04c0*/  @!P2 LDG.E.EL.128 R16, desc[UR6][R26.64] ;  /* 0x000000061a10a981 */ /* 0x000ea8000c2e1d00 */
[----:B------:R-:W4:Y:S01]  /*04d0*/  @!P1 LDG.E.EL.128 R12, desc[UR6][R28.64] ;  /* 0x000000061c0c9981 */ /* 0x000f22000c2e1d00 */
[----:B---3--:R-:W-:-:S05]  /*04e0*/  FADD R8, R4, R8 ;  /* 0x0000000804087221 */ /* 0x008fca0000000000 */
[----:B------:R1:W-:Y:S02]  /*04f0*/  STS [R24+0x40], R8 ;  /* 0x0000400818007388 */ /* 0x0003e40000000800 */
[----:B-1----:R-:W1:Y:S01]  /*0500*/  S2R R8, SR_TID.X ;  /* 0x0000000000087919 */ /* 0x002e620000002100 */
[----:B------:R-:W-:Y:S01]  /*0510*/  FADD R9, R5, R9 ;  /* 0x0000000905097221 */ /* 0x000fe20000000000 */
[----:B------:R-:W-:Y:S01]  /*0520*/  FADD R10, R6, R10 ;  /* 0x0000000a060a7221 */ /* 0x000fe20000000000 */
[----:B------:R-:W-:-:S03]  /*0530*/  FADD R11, R7, R11 ;  /* 0x0000000b070b7221 */ /* 0x000fc60000000000 */
[----:B------:R2:W-:Y:S04]  /*0540*/  STS [R23+0x140], R9 ;  /* 0x0001400917007388 */ /* 0x0005e80000000800 */
[----:B------:R-:W-:Y:S04]  /*0550*/  STS [R20+0x240], R10 ;  /* 0x0002400a14007388 */ /* 0x000fe80000000800 */
[----:B------:R3:W-:Y:S01]  /*0560*/  STS [R22+0x340], R11 ;  /* 0x0003400b16007388 */ /* 0x0007e20000000800 */
[----:B------:R-:W-:Y:S01]  /*0570*/  SHF.R.U32.HI R25, RZ, 0x2, R25 ;  /* 0x00000002ff197819 */ /* 0x000fe20000011619 */
[----:B-1----:R-:W-:-:S03]  /*0580*/  IMAD.SHL.U32 R8, R8, 0x4, RZ ;  /* 0x0000000408087824 */ /* 0x002fc600078e00ff */
[----:B------:R-:W-:-:S05]  /*0590*/  LOP3.LUT R25, R25, 0x3c, RZ, 0xc0, !PT ;  /* 0x0000003c19197812 */ /* 0x000fca00078ec0ff */
[----:B------:R-:W-:Y:S01]  /*05a0*/  VIADD R25, R25, UR4 ;  /* 0x0000000419197c36 */ /* 0x000fe20008000000 */
[----:B------:R-:W-:Y:S02]  /*05b0*/  LOP3.LUT R2, R3, 0x3c, R2, 0xf8, !PT ;  /* 0x0000003c03027812 */ /* 0x000fe400078ef802 */
[----:B------:R-:W-:Y:S02]  /*05c0*/  LOP3.LUT R3, R21, R0, RZ, 0xfc, !PT ;  /* 0x0000000015037212 */ /* 0x000fe400078efcff */
[----:B------:R-:W-:-:S03]  /*05d0*/  ISETP.GE.AND P0, PT, R2, 0x100, PT ;  /* 0x000001000200780c */ /* 0x000fc60003f06270 */
[----:B------:R-:W-:Y:S02]  /*05e0*/  IMAD R3, R3, 0x100, R2 ;  /* 0x0000010003037824 */ /* 0x000fe400078e0202 */
[C---:B--2---:R-:W-:Y:S01]  /*05f0*/  FADD R9, R4.reuse, R16 ;  /* 0x0000001004097221 */ /* 0x044fe20000000000 */
[----:B----4-:R-:W-:Y:S01]  /*0600*/  FADD R29, R4, R12 ;  /* 0x0000000c041d7221 */ /* 0x010fe20000000000 */
[----:B------:R-:W-:Y:S01]  /*0610*/  FADD R12, R5, R13 ;  /* 0x0000000d050c7221 */ /* 0x000fe20000000000 */
[C---:B------:R-:W-:Y:S01]  /*0620*/  FADD R13, R6.reuse, R14 ;  /* 0x0000000e060d7221 */ /* 0x040fe20000000000 */
[----:B------:R-:W-:Y:S01]  /*0630*/  FADD R15, R7, R15 ;  /* 0x0000000f070f7221 */ /* 0x000fe20000000000 */
[----:B------:R-:W-:Y:S01]  /*0640*/  FADD R4, R5, R17 ;  /* 0x0000001105047221 */ /* 0x000fe20000000000 */
[----:B------:R-:W-:Y:S01]  /*0650*/  STS [R24+0x80], R29 ;  /* 0x0000801d18007388 */ /* 0x000fe20000000800 */
[----:B---3--:R-:W-:Y:S01]  /*0660*/  FADD R11, R6, R18 ;  /* 0x00000012060b7221 */ /* 0x008fe20000000000 */
[----:B------:R-:W-:-:S02]  /*0670*/  FADD R19, R7, R19 ;  /* 0x0000001307137221 */ /* 0x000fc40000000000 */
[----:B------:R-:W-:Y:S04]  /*0680*/  STS [R23+0x180], R12 ;  /* 0x0001800c17007388 */ /* 0x000fe80000000800 */
[----:B------:R-:W-:Y:S04]  /*0690*/  STS [R20+0x280], R13 ;  /* 0x0002800d14007388 */ /* 0x000fe80000000800 */
[----:B------:R-:W-:Y:S01]  /*06a0*/  STS [R22+0x380], R15 ;  /* 0x0003800f16007388 */ /* 0x000fe20000000800 */
[----:B------:R-:W-:-:S03]  /*06b0*/  LOP3.LUT R16, R8, 0x3fc, RZ, 0xc0, !PT ;  /* 0x000003fc08107812 */ /* 0x000fc600078ec0ff */
[----:B------:R-:W-:Y:S04]  /*06c0*/  STS [R24+0xc0], R9 ;  /* 0x0000c00918007388 */ /* 0x000fe80000000800 */
[----:B------:R-:W-:Y:S04]  /*06d0*/  STS [R23+0x1c0], R4 ;  /* 0x0001c00417007388 */ /* 0x000fe80000000800 */
[----:B------:R-:W-:Y:S04]  /*06e0*/  STS [R20+0x2c0], R11 ;  /* 0x0002c00b14007388 */ /* 0x000fe80000000800 */
[----:B------:R1:W-:Y:S01]  /*06f0*/  STS [R22+0x3c0], R19 ;  /* 0x0003c01316007388 */ /* 0x0003e20000000800 */
[----:B------:R-:W-:-:S02]  /*0700*/  LOP3.LUT R5, R16, 0x400, RZ, 0xfc, !PT ;  /* 0x0000040010057812 */ /* 0x000fc400078efcff */
[C---:B------:R-:W-:Y:S02]  /*0710*/  LOP3.LUT R6, R16.reuse, 0x800, RZ, 0xfc, !PT ;  /* 0x0000080010067812 */ /* 0x040fe400078efcff */
[----:B------:R-:W-:Y:S02]  /*0720*/  SHF.R.U32.HI R5, RZ, 0x4, R5 ;  /* 0x00000004ff057819 */ /* 0x000fe40000011605 */
[----:B------:R-:W-:Y:S02]  /*0730*/  SHF.R.U32.HI R6, RZ, 0x4, R6 ;  /* 0x00000004ff067819 */ /* 0x000fe40000011606 */
[----:B------:R-:W-:Y:S01]  /*0740*/  LOP3.LUT R5, R5, 0x7c, RZ, 0xc0, !PT ;  /* 0x0000007c05057812 */ /* 0x000fe200078ec0ff */
[----:B------:R-:W-:Y:S01]  /*0750*/  IMAD R25, R16, 0x4, R25 ;  /* 0x0000000410197824 */ /* 0x000fe200078e0219 */
[----:B------:R-:W-:Y:S01]  /*0760*/  BAR.SYNC.DEFER_BLOCKING 0x0 ;  /* 0x0000000000007b1d */ /* 0x000fe20000010000 */
[----:B------:R-:W-:Y:S02]  /*0770*/  LOP3.LUT R6, R6, 0xbc, RZ, 0xc0, !PT ;  /* 0x000000bc06067812 */ /* 0x000fe400078ec0ff */
[----:B------:R-:W-:-:S03]  /*0780*/  VIADD R5, R5, UR4 ;  /* 0x0000000405057c36 */ /* 0x000fc60008000000 */
[----:B------:R-:W-:Y:S02]  /*0790*/  VIADD R7, R6, UR4 ;  /* 0x0000000406077c36 */ /* 0x000fe40008000000 */
[----:B-1----:R-:W1:Y:S01]  /*07a0*/  LDC.64 R18, c[0x0][0x220] ;  /* 0x00008800ff127b82 */ /* 0x002e620000000a00 */
[C---:B------:R-:W-:Y:S02]  /*07b0*/  IMAD R24, R16.reuse, 0x4, R5 ;  /* 0x0000000410187824 */ /* 0x040fe400078e0205 */
[----:B------:R-:W-:Y:S01]  /*07c0*/  IMAD R26, R16, 0x4, R7 ;  /* 0x00000004101a7824 */ /* 0x000fe200078e0207 */
[----:B------:R-:W-:Y:S04]  /*07d0*/  LDS R4, [R25] ;  /* 0x0000000019047984 */ /* 0x000fe80000000800 */
[----:B------:R-:W-:Y:S04]  /*07e0*/  LDS R5, [R25+0x4] ;  /* 0x0000040019057984 */ /* 0x000fe80000000800 */
[----:B------:R-:W-:Y:S04]  /*07f0*/  LDS R6, [R25+0x8] ;  /* 0x0000080019067984 */ /* 0x000fe80000000800 */
[----:B------:R-:W2:Y:S04]  /*0800*/  LDS R7, [R25+0xc] ;  /* 0x00000c0019077984 */ /* 0x000ea80000000800 */
[----:B------:R-:W-:Y:S04]  /*0810*/  LDS R8, [R24+0x1000] ;  /* 0x0010000018087984 */ /* 0x000fe80000000800 */
[----:B------:R-:W-:Y:S04]  /*0820*/  LDS R9, [R24+0x1004] ;  /* 0x0010040018097984 */ /* 0x000fe80000000800 */
[----:B------:R-:W-:Y:S04]  /*0830*/  LDS R10, [R24+0x1008] ;  /* 0x00100800180a7984 */ /* 0x000fe80000000800 */
[----:B------:R3:W4:Y:S04]  /*0840*/  LDS R11, [R24+0x100c] ;  /* 0x00100c00180b7984 */ /* 0x0007280000000800 */
[----:B------:R-:W-:Y:S04]  /*0850*/  LDS R12, [R26+0x2000] ;  /* 0x002000001a0c7984 */ /* 0x000fe80000000800 */
[----:B------:R-:W-:Y:S04]  /*0860*/  LDS R13, [R26+0x2004] ;  /* 0x002004001a0d7984 */ /* 0x000fe80000000800 */
[----:B------:R-:W-:Y:S04]  /*0870*/  LDS R14, [R26+0x2008] ;  /* 0x002008001a0e7984 */ /* 0x000fe80000000800 */
[----:B------:R5:W4:Y:S01]  /*0880*/  LDS R15, [R26+0x200c] ;  /* 0x00200c001a0f7984 */ /* 0x000b220000000800 */
[----:B------:R-:W-:-:S02]  /*0890*/  LOP3.LUT R17, R21, 0x10, R0, 0xfe, !PT ;  /* 0x0000001015117812 */ /* 0x000fc400078efe00 */
[----:B------:R-:W-:Y:S02]  /*08a0*/  LOP3.LUT R20, R16, 0xc00, RZ, 0xfc, !PT ;  /* 0x00000c0010147812 */ /* 0x000fe400078efcff */
[----:B------:R-:W-:Y:S01]  /*08b0*/  LOP3.LUT R23, R21, 0x20, R0, 0xfe, !PT ;  /* 0x0000002015177812 */ /* 0x000fe200078efe00 */
[----:B------:R-:W-:Y:S01]  /*08c0*/  IMAD R17, R17, 0x100, R2 ;  /* 0x0000010011117824 */ /* 0x000fe200078e0202 */
[----:B------:R-:W-:-:S03]  /*08d0*/  SHF.R.U32.HI R20, RZ, 0x4, R20 ;  /* 0x00000004ff147819 */ /* 0x000fc60000011614 */
[----:B------:R-:W-:Y:S01]  /*08e0*/  IMAD R27, R23, 0x100, R2 ;  /* 0x00000100171b7824 */ /* 0x000fe200078e0202 */
[----:B------:R-:W-:Y:S01]  /*08f0*/  LOP3.LUT R20, R20, 0xfc, RZ, 0xc0, !PT ;  /* 0x000000fc14147812 */ /* 0x000fe200078ec0ff */
[----:B-1----:R-:W-:-:S04]  /*0900*/  IMAD.WIDE R22, R3, 0x4, R18 ;  /* 0x0000000403167825 */ /* 0x002fc800078e0212 */
[--C-:B---3--:R-:W-:Y:S01]  /*0910*/  IMAD.WIDE R24, R17, 0x4, R18.reuse ;  /* 0x0000000411187825 */ /* 0x108fe200078e0212 */
[----:B--2---:R1:W-:Y:S03]  /*0920*/  @!P0 STG.E.128 desc[UR6][R22.64], R4 ;  /* 0x0000000416008986 */ /* 0x0043e6000c101d06 */
[----:B-----5:R-:W-:-:S04]  /*0930*/  IMAD.WIDE R26, R27, 0x4, R18 ;  /* 0x000000041b1a7825 */ /* 0x020fc800078e0212 */
[----:B------:R-:W-:Y:S01]  /*0940*/  VIADD R3, R20, UR4 ;  /* 0x0000000414037c36 */ /* 0x000fe20008000000 */
[----:B----4-:R1:W-:Y:S03]  /*0950*/  @!P0 STG.E.128 desc[UR6][R24.64], R8 ;  /* 0x0000000818008986 */ /* 0x0103e6000c101d06 */
[----:B------:R-:W-:Y:S01]  /*0960*/  IMAD R3, R16, 0x4, R3 ;  /* 0x0000000410037824 */ /* 0x000fe200078e0203 */
[----:B0-----:R1:W-:Y:S01]  /*0970*/  @!P0 STG.E.128 desc[UR6][R26.64], R12 ;  /* 0x0000000c1a008986 */ /* 0x0013e2000c101d06 */
[----:B------:R-:W-:Y:S05]  /*0980*/  @P0 EXIT ;  /* 0x000000000000094d */ /* 0x000fea0003800000 */
[----:B-1----:R-:W-:Y:S01]  /*0990*/  LDS R4, [R3+0x3000] ;  /* 0x0030000003047984 */ /* 0x002fe20000000800 */
[----:B------:R-:W-:-:S03]  /*09a0*/  LOP3.LUT R21, R21, 0x30, R0, 0xfe, !PT ;  /* 0x0000003015157812 */ /* 0x000fc600078efe00 */
[----:B------:R-:W-:Y:S02]  /*09b0*/  LDS R5, [R3+0x3004] ;  /* 0x0030040003057984 */ /* 0x000fe40000000800 */
[----:B------:R-:W-:Y:S02]  /*09c0*/  IMAD R21, R21, 0x100, R2 ;  /* 0x0000010015157824 */ /* 0x000fe400078e0202 */
[----:B------:R-:W-:Y:S02]  /*09d0*/  LDS R6, [R3+0x3008] ;  /* 0x0030080003067984 */ /* 0x000fe40000000800 */
[----:B------:R-:W-:Y:S02]  /*09e0*/  IMAD.WIDE R18, R21, 0x4, R18 ;  /* 0x0000000415127825 */ /* 0x000fe400078e0212 */
[----:B------:R-:W0:Y:S04]  /*09f0*/  LDS R7, [R3+0x300c] ;  /* 0x00300c0003077984 */ /* 0x000e280000000800 */
[----:B0-----:R-:W-:Y:S01]  /*0a00*/  STG.E.128 desc[UR6][R18.64], R4 ;  /* 0x0000000412007986 */ /* 0x001fe2000c101d06 */
[----:B------:R-:W-:Y:S05]  /*0a10*/  EXIT ;  /* 0x000000000000794d */ /* 0x000fea0003800000 */
.L_x_0:
[----:B------:R-:W-:-:S00]  /*0a20*/  BRA `(.L_x_0) ;  /* 0xfffffffc00fc7947 */ /* 0x000fc0000383ffff */
[----:B------:R-:W-:-:S00]  /*0a30*/  NOP ;  /* 0x0000000000007918 */ /* 0x000fc00000000000 */
        /* <DEDUP_REMOVED lines=12> */
.L_x_1:


//--------------------- .nv.shared.triton_poi_fused_convolution_30 --------------------------
	.section	.nv.shared.triton_poi_fused_convolution_30,"aw",@nobits
	.sectionflags	@""
	.align	16
	.zero		1024


//--------------------- .nv.constant0.triton_poi_fused_convolution_30 --------------------------
	.section	.nv.constant0.triton_poi_fused_convolution_30,"a",@progbits
	.sectionflags	@""
	.align	4
.nv.constant0.triton_poi_fused_convolution_30:
	.zero		560
